	.headerflags	@"EF_CUDA_TEXMODE_UNIFIED EF_CUDA_64BIT_ADDRESS EF_CUDA_ACCELERATORS EF_CUDA_SM90 EF_CUDA_VIRTUAL_SM(EF_CUDA_SM90)"
	.elftype	@"ET_EXEC"


//--------------------- .nv.info                  --------------------------
	.section	.nv.info,"",@"SHT_CUDA_INFO"
	.align	4


	//----- nvinfo : EIATTR_REGCOUNT
	.align		4
        /*0000*/ 	.byte	0x04, 0x2f
        /*0002*/ 	.short	(.L_3 - .L_2)
	.align		4
.L_2:
        /*0004*/ 	.word	index@(triton_poi_fused__native_batch_norm_legit_no_training_relu_6)
        /*0008*/ 	.word	0x00000020


	//----- nvinfo : EIATTR_MIN_STACK_SIZE
	.align		4
.L_3:
        /*000c*/ 	.byte	0x04, 0x12
        /*000e*/ 	.short	(.L_5 - .L_4)
	.align		4
.L_4:
        /*0010*/ 	.word	index@(triton_poi_fused__native_batch_norm_legit_no_training_relu_6)
        /*0014*/ 	.word	0x00000000


	//----- nvinfo : EIATTR_FRAME_SIZE
	.align		4
.L_5:
        /*0018*/ 	.byte	0x04, 0x11
        /*001a*/ 	.short	(.L_7 - .L_6)
	.align		4
.L_6:
        /*001c*/ 	.word	index@(triton_poi_fused__native_batch_norm_legit_no_training_relu_6)
        /*0020*/ 	.word	0x00000000


	//----- nvinfo : EIATTR_MIN_STACK_SIZE
	.align		4
.L_7:
        /*0024*/ 	.byte	0x04, 0x12
        /*0026*/ 	.short	(.L_9 - .L_8)
	.align		4
.L_8:
        /*0028*/ 	.word	index@(triton_poi_fused__native_batch_norm_legit_no_training_relu_6)
        /*002c*/ 	.word	0x00000000
.L_9:


//--------------------- .nv.info.triton_poi_fused__native_batch_norm_legit_no_training_relu_6 --------------------------
	.section	.nv.info.triton_poi_fused__native_batch_norm_legit_no_training_relu_6,"",@"SHT_CUDA_INFO"
	.sectionflags	@""
	.align	4


	//----- nvinfo : EIATTR_CUDA_API_VERSION
	.align		4
        /*0000*/ 	.byte	0x04, 0x37
        /*0002*/ 	.short	(.L_11 - .L_10)
.L_10:
        /*0004*/ 	.word	0x0000007c


	//----- nvinfo : EIATTR_KPARAM_INFO
	.align		4
.L_11:
        /*0008*/ 	.byte	0x04, 0x17
        /*000a*/ 	.short	(.L_13 - .L_12)
.L_12:
        /*000c*/ 	.word	0x00000000
        /*0010*/ 	.short	0x0007
        /*0012*/ 	.short	0x0034
        /*0014*/ 	.byte	0x00, 0xf0, 0x11, 0x00


	//----- nvinfo : EIATTR_KPARAM_INFO
	.align		4
.L_13:
        /*0018*/ 	.byte	0x04, 0x17
        /*001a*/ 	.short	(.L_15 - .L_14)
.L_14:
        /*001c*/ 	.word	0x00000000
        /*0020*/ 	.short	0x0006
        /*0022*/ 	.short	0x0030
        /*0024*/ 	.byte	0x00, 0xf0, 0x11, 0x00


	//----- nvinfo : EIATTR_KPARAM_INFO
	.align		4
.L_15:
        /*0028*/ 	.byte	0x04, 0x17
        /*002a*/ 	.short	(.L_17 - .L_16)
.L_16:
        /*002c*/ 	.word	0x00000000
        /*0030*/ 	.short	0x0005
        /*0032*/ 	.short	0x0028
        /*0034*/ 	.byte	0x00, 0xf4, 0x21, 0x00


	//----- nvinfo : EIATTR_KPARAM_INFO
	.align		4
.L_17:
        /*0038*/ 	.byte	0x04, 0x17
        /*003a*/ 	.short	(.L_19 - .L_18)
.L_18:
        /*003c*/ 	.word	0x00000000
        /*0040*/ 	.short	0x0004
        /*0042*/ 	.short	0x0020
        /*0044*/ 	.byte	0x00, 0xf4, 0x21, 0x00


	//----- nvinfo : EIATTR_KPARAM_INFO
	.align		4
.L_19:
        /*0048*/ 	.byte	0x04, 0x17
        /*004a*/ 	.short	(.L_21 - .L_20)
.L_20:
        /*004c*/ 	.word	0x00000000
        /*0050*/ 	.short	0x0003
        /*0052*/ 	.short	0x0018
        /*0054*/ 	.byte	0x00, 0xf4, 0x21, 0x00


	//----- nvinfo : EIATTR_KPARAM_INFO
	.align		4
.L_21:
        /*0058*/ 	.byte	0x04, 0x17
        /*005a*/ 	.short	(.L_23 - .L_22)
.L_22:
        /*005c*/ 	.word	0x00000000
        /*0060*/ 	.short	0x0002
        /*0062*/ 	.short	0x0010
        /*0064*/ 	.byte	0x00, 0xf4, 0x21, 0x00


	//----- nvinfo : EIATTR_KPARAM_INFO
	.align		4
.L_23:
        /*0068*/ 	.byte	0x04, 0x17
        /*006a*/ 	.short	(.L_25 - .L_24)
.L_24:
        /*006c*/ 	.word	0x00000000
        /*0070*/ 	.short	0x0001
        /*0072*/ 	.short	0x0008
        /*0074*/ 	.byte	0x00, 0xf4, 0x21, 0x00


	//----- nvinfo : EIATTR_KPARAM_INFO
	.align		4
.L_25:
        /*0078*/ 	.byte	0x04, 0x17
        /*007a*/ 	.short	(.L_27 - .L_26)
.L_26:
        /*007c*/ 	.word	0x00000000
        /*0080*/ 	.short	0x0000
        /*0082*/ 	.short	0x0000
        /*0084*/ 	.byte	0x00, 0xf4, 0x21, 0x00


	//----- nvinfo : EIATTR_SPARSE_MMA_MASK
	.align		4
.L_27:
        /*0088*/ 	.byte	0x03, 0x50
        /*008a*/ 	.short	0x0000


	//----- nvinfo : EIATTR_MAXREG_COUNT
	.align		4
        /*008c*/ 	.byte	0x03, 0x1b
        /*008e*/ 	.short	0x00ff


	//----- nvinfo : EIATTR_EXIT_INSTR_OFFSETS
	.align		4
        /*0090*/ 	.byte	0x04, 0x1c
        /*0092*/ 	.short	(.L_29 - .L_28)


	//   ....[0]....
.L_28:
        /*0094*/ 	.word	0x00001150


	//   ....[1]....
        /*0098*/ 	.word	0x000011d0


	//----- nvinfo : EIATTR_REQNTID
	.align		4
.L_29:
        /*009c*/ 	.byte	0x04, 0x10
        /*009e*/ 	.short	(.L_31 - .L_30)
.L_30:
        /*00a0*/ 	.word	0x00000100
        /*00a4*/ 	.word	0x00000001
        /*00a8*/ 	.word	0x00000001


	//----- nvinfo : EIATTR_CBANK_PARAM_SIZE
	.align		4
.L_31:
        /*00ac*/ 	.byte	0x03, 0x19
        /*00ae*/ 	.short	0x0038


	//----- nvinfo : EIATTR_PARAM_CBANK
	.align		4
        /*00b0*/ 	.byte	0x04, 0x0a
        /*00b2*/ 	.short	(.L_33 - .L_32)
	.align		4
.L_32:
        /*00b4*/ 	.word	index@(.nv.constant0.triton_poi_fused__native_batch_norm_legit_no_training_relu_6)
        /*00b8*/ 	.short	0x0210
        /*00ba*/ 	.short	0x0038


	//----- nvinfo : EIATTR_SW_WAR
	.align		4
.L_33:
        /*00bc*/ 	.byte	0x04, 0x36
        /*00be*/ 	.short	(.L_35 - .L_34)
.L_34:
        /*00c0*/ 	.word	0x00000008
.L_35:


//--------------------- .nv.callgraph             --------------------------
	.section	.nv.callgraph,"",@"SHT_CUDA_CALLGRAPH"
	.align	4
	.sectionentsize	8
	.align		4
        /*0000*/ 	.word	0x00000000
	.align		4
        /*0004*/ 	.word	0xffffffff
	.align		4
        /*0008*/ 	.word	0x00000000
	.align		4
        /*000c*/ 	.word	0xfffffffe
	.align		4
        /*0010*/ 	.word	0x00000000
	.align		4
        /*0014*/ 	.word	0xfffffffd
	.align		4
        /*0018*/ 	.word	0x00000000
	.align		4
        /*001c*/ 	.word	0xfffffffc


//--------------------- .nv.constant4             --------------------------
	.section	.nv.constant4,"a",@progbits
	.align	8
	.align		8
.nv.constant4:
        /*0000*/ 	.dword	_$_str
	.align		8
        /*0008*/ 	.dword	_$_str_$_2


//--------------------- .text.triton_poi_fused__native_batch_norm_legit_no_training_relu_6 --------------------------
	.section	.text.triton_poi_fused__native_batch_norm_legit_no_training_relu_6,"ax",@progbits
	.sectionflags	@"SHF_BARRIERS=1"
	.align	128
        .global         triton_poi_fused__native_batch_norm_legit_no_training_relu_6
        .type           triton_poi_fused__native_batch_norm_legit_no_training_relu_6,@function
        .size           triton_poi_fused__native_batch_norm_legit_no_training_relu_6,(.L_x_1 - triton_poi_fused__native_batch_norm_legit_no_training_relu_6)
        .other          triton_poi_fused__native_batch_norm_legit_no_training_relu_6,@"STO_CUDA_ENTRY STV_DEFAULT"
triton_poi_fused__native_batch_norm_legit_no_training_relu_6:
.text.triton_poi_fused__native_batch_norm_legit_no_training_relu_6:
[----:B------:R-:W0:Y:S01]  /*0000*/  LDC R1, c[0x0][0x28] ;  /* 0x00000a00ff017b82 */ /* 0x000e220000000800 */
[----:B------:R-:W1:Y:S07]  /*0010*/  S2R R3, SR_TID.X ;  /* 0x0000000000037919 */ /* 0x000e6e0000002100 */
[----:B------:R-:W2:Y:S01]  /*0020*/  LDC.64 R16, c[0x0][0x210] ;  /* 0x00008400ff107b82 */ /* 0x000ea20000000a00 */
[----:B------:R-:W-:Y:S01]  /*0030*/  ULDC.64 UR6, c[0x0][0x208] ;  /* 0x0000820000067ab9 */ /* 0x000fe20000000a00 */
[----:B------:R-:W-:Y:S01]  /*0040*/  CS2R R8, SRZ ;  /* 0x0000000000087805 */ /* 0x000fe2000001ff00 */
[----:B------:R-:W3:Y:S01]  /*0050*/  S2R R2, SR_CTAID.Y ;  /* 0x0000000000027919 */ /* 0x000ee20000002600 */
[----:B------:R-:W4:Y:S01]  /*0060*/  S2R R7, SR_CTAID.X ;  /* 0x0000000000077919 */ /* 0x000f220000002500 */
[----:B-1----:R-:W-:Y:S01]  /*0070*/  IMAD.SHL.U32 R21, R3, 0x4, RZ ;  /* 0x0000000403157824 */ /* 0x002fe200078e00ff */
[----:B------:R-:W-:-:S04]  /*0080*/  SHF.R.U32.HI R19, RZ, 0x6, R3 ;  /* 0x00000006ff137819 */ /* 0x000fc80000011603 */
[----:B------:R-:W-:Y:S02]  /*0090*/  LOP3.LUT R5, R21, 0xfc, RZ, 0xc0, !PT ;  /* 0x000000fc15057812 */ /* 0x000fe400078ec0ff */
[----:B------:R-:W-:Y:S02]  /*00a0*/  SGXT.U32 R19, R19, 0x2 ;  /* 0x000000021313781a */ /* 0x000fe40000000000 */
[----:B---3--:R-:W-:-:S04]  /*00b0*/  PRMT R5, R5, 0x6540, R2 ;  /* 0x0000654005057816 */ /* 0x008fc80000000002 */
[----:B------:R-:W-:Y:S02]  /*00c0*/  SHF.R.S32.HI R0, RZ, 0x1f, R5 ;  /* 0x0000001fff007819 */ /* 0x000fe40000011405 */
[----:B------:R-:W-:Y:S02]  /*00d0*/  ISETP.GE.AND P0, PT, R5, 0x100, PT ;  /* 0x000001000500780c */ /* 0x000fe40003f06270 */
[----:B------:R-:W-:Y:S01]  /*00e0*/  LEA.HI R4, R0, R5, RZ, 0x6 ;  /* 0x0000000500047211 */ /* 0x000fe200078f30ff */
[----:B----4-:R-:W-:-:S03]  /*00f0*/  IMAD.SHL.U32 R0, R7, 0x10, RZ ;  /* 0x0000001007007824 */ /* 0x010fc600078e00ff */
[C---:B------:R-:W-:Y:S01]  /*0100*/  LOP3.LUT R18, R4.reuse, 0xffffffc0, RZ, 0xc0, !PT ;  /* 0xffffffc004127812 */ /* 0x040fe200078ec0ff */
[----:B------:R-:W-:Y:S01]  /*0110*/  IMAD.SHL.U32 R6, R4, 0x400, RZ ;  /* 0x0000040004067824 */ /* 0x000fe200078e00ff */
[----:B------:R-:W-:-:S04]  /*0120*/  LOP3.LUT R19, R0, R19, RZ, 0xfc, !PT ;  /* 0x0000001300137212 */ /* 0x000fc800078efcff */
[----:B------:R-:W-:Y:S02]  /*0130*/  LOP3.LUT R6, R6, 0xffff0000, RZ, 0xc0, !PT ;  /* 0xffff000006067812 */ /* 0x000fe400078ec0ff */
[C---:B------:R-:W-:Y:S02]  /*0140*/  ISETP.LT.AND P1, PT, R19.reuse, 0x400, !P0 ;  /* 0x000004001300780c */ /* 0x040fe40004721270 */
[----:B------:R-:W-:Y:S02]  /*0150*/  IADD3 R18, R6, R5, -R18 ;  /* 0x0000000506127210 */ /* 0x000fe40007ffe812 */
[----:B------:R-:W-:Y:S02]  /*0160*/  CS2R R4, SRZ ;  /* 0x0000000000047805 */ /* 0x000fe4000001ff00 */
[----:B------:R-:W-:Y:S02]  /*0170*/  CS2R R6, SRZ ;  /* 0x0000000000067805 */ /* 0x000fe4000001ff00 */
[C---:B------:R-:W-:Y:S01]  /*0180*/  LOP3.LUT R11, R19.reuse, 0x4, RZ, 0xfc, !PT ;  /* 0x00000004130b7812 */ /* 0x040fe200078efcff */
[C---:B------:R-:W-:Y:S01]  /*0190*/  IMAD R23, R19.reuse, 0x40, R18 ;  /* 0x0000004013177824 */ /* 0x040fe200078e0212 */
[----:B------:R-:W-:-:S02]  /*01a0*/  LOP3.LUT R13, R19, 0x8, RZ, 0xfc, !PT ;  /* 0x00000008130d7812 */ /* 0x000fc400078efcff */
[----:B------:R-:W-:Y:S01]  /*01b0*/  ISETP.LT.AND P2, PT, R11, 0x400, !P0 ;  /* 0x000004000b00780c */ /* 0x000fe20004741270 */
[----:B--2---:R-:W-:-:S04]  /*01c0*/  IMAD.WIDE R22, R23, 0x4, R16 ;  /* 0x0000000417167825 */ /* 0x004fc800078e0210 */
[----:B------:R-:W-:Y:S01]  /*01d0*/  IMAD R25, R11, 0x40, R18 ;  /* 0x000000400b197824 */ /* 0x000fe200078e0212 */
[----:B------:R1:W2:Y:S01]  /*01e0*/  @P1 LDG.E.EL.128 R4, desc[UR6][R22.64] ;  /* 0x0000000616041981 */ /* 0x0002a2000c2e1d00 */
[----:B------:R-:W-:Y:S02]  /*01f0*/  CS2R R10, SRZ ;  /* 0x00000000000a7805 */ /* 0x000fe4000001ff00 */
[----:B------:R-:W-:-:S05]  /*0200*/  IMAD.WIDE R24, R25, 0x4, R16 ;  /* 0x0000000419187825 */ /* 0x000fca00078e0210 */
[----:B------:R3:W4:Y:S01]  /*0210*/  @P2 LDG.E.EL.128 R8, desc[UR6][R24.64] ;  /* 0x0000000618082981 */ /* 0x000722000c2e1d00 */
[C---:B------:R-:W-:Y:S01]  /*0220*/  ISETP.LT.AND P1, PT, R13.reuse, 0x400, !P0 ;  /* 0x000004000d00780c */ /* 0x040fe20004721270 */
[----:B------:R-:W-:Y:S01]  /*0230*/  IMAD R27, R13, 0x40, R18 ;  /* 0x000000400d1b7824 */ /* 0x000fe200078e0212 */
[----:B------:R-:W-:Y:S02]  /*0240*/  CS2R R12, SRZ ;  /* 0x00000000000c7805 */ /* 0x000fe4000001ff00 */
[----:B------:R-:W-:Y:S01]  /*0250*/  CS2R R14, SRZ ;  /* 0x00000000000e7805 */ /* 0x000fe2000001ff00 */
[----:B------:R-:W-:-:S08]  /*0260*/  IMAD.WIDE R26, R27, 0x4, R16 ;  /* 0x000000041b1a7825 */ /* 0x000fd000078e0210 */
[----:B------:R-:W5:Y:S01]  /*0270*/  @P1 LDG.E.EL.128 R12, desc[UR6][R26.64] ;  /* 0x000000061a0c1981 */ /* 0x000f62000c2e1d00 */
[----:B------:R-:W-:-:S04]  /*0280*/  LOP3.LUT R19, R19, 0xc, RZ, 0xfc, !PT ;  /* 0x0000000c13137812 */ /* 0x000fc800078efcff */
[C---:B------:R-:W-:Y:S01]  /*0290*/  ISETP.LT.AND P0, PT, R19.reuse, 0x400, !P0 ;  /* 0x000004001300780c */ /* 0x040fe20004701270 */
[----:B-1----:R-:W-:Y:S01]  /*02a0*/  IMAD R23, R19, 0x40, R18 ;  /* 0x0000004013177824 */ /* 0x002fe200078e0212 */
[----:B------:R-:W-:-:S03]  /*02b0*/  CS2R R18, SRZ ;  /* 0x0000000000127805 */ /* 0x000fc6000001ff00 */
[----:B---3--:R-:W-:Y:S01]  /*02c0*/  IMAD.WIDE R24, R23, 0x4, R16 ;  /* 0x0000000417187825 */ /* 0x008fe200078e0210 */
[----:B------:R-:W-:-:S07]  /*02d0*/  CS2R R16, SRZ ;  /* 0x0000000000107805 */ /* 0x000fce000001ff00 */
[----:B------:R1:W3:Y:S01]  /*02e0*/  @P0 LDG.E.EL.128 R16, desc[UR6][R24.64] ;  /* 0x0000000618100981 */ /* 0x0002e2000c2e1d00 */
[----:B------:R-:W1:Y:S01]  /*02f0*/  S2UR UR5, SR_CgaCtaId ;  /* 0x00000000000579c3 */ /* 0x000e620000008800 */
[----:B------:R-:W-:Y:S01]  /*0300*/  SHF.R.U32.HI R20, RZ, 0x2, R3 ;  /* 0x00000002ff147819 */ /* 0x000fe20000011603 */
[----:B------:R-:W-:-:S03]  /*0310*/  UMOV UR4, 0x400 ;  /* 0x0000040000047882 */ /* 0x000fc60000000000 */
[----:B------:R-:W-:Y:S02]  /*0320*/  LOP3.LUT R20, R20, 0x30, RZ, 0xc0, !PT ;  /* 0x0000003014147812 */ /* 0x000fe400078ec0ff */
[----:B------:R-:W-:Y:S01]  /*0330*/  LOP3.LUT R22, R21, 0x3fc, RZ, 0xc0, !PT ;  /* 0x000003fc15167812 */ /* 0x000fe200078ec0ff */
[----:B01----:R-:W-:-:S06]  /*0340*/  UPRMT UR4, UR5, 0x654, UR4 ;  /* 0x0000065405047896 */ /* 0x003fcc0008000004 */
[----:B------:R-:W-:-:S04]  /*0350*/  VIADD R23, R20, UR4 ;  /* 0x0000000414177c36 */ /* 0x000fc80008000000 */
[----:B------:R-:W-:Y:S01]  /*0360*/  IMAD R22, R22, 0x4, R23 ;  /* 0x0000000416167824 */ /* 0x000fe200078e0217 */
[----:B------:R-:W-:-:S04]  /*0370*/  LOP3.LUT R20, R3, 0xff, RZ, 0xc0, !PT ;  /* 0x000000ff03147812 */ /* 0x000fc800078ec0ff */
[----:B------:R-:W-:Y:S02]  /*0380*/  LEA R20, R20, UR4, 0x2 ;  /* 0x0000000414147c11 */ /* 0x000fe4000f8e10ff */
[----:B------:R-:W-:-:S04]  /*0390*/  SHF.R.S32.HI R29, RZ, 0x17, R2 ;  /* 0x00000017ff1d7819 */ /* 0x000fc80000011402 */
[----:B------:R-:W-:Y:S01]  /*03a0*/  SGXT R29, R29, 0x1 ;  /* 0x000000011d1d781a */ /* 0x000fe20000000200 */
[----:B--2---:R0:W-:Y:S01]  /*03b0*/  STS.128 [R22], R4 ;  /* 0x0000000416007388 */ /* 0x0041e20000000c00 */
[----:B------:R-:W-:Y:S08]  /*03c0*/  BAR.SYNC.DEFER_BLOCKING 0x0 ;  /* 0x0000000000007b1d */ /* 0x000ff00000010000 */
[----:B0-----:R-:W0:Y:S01]  /*03d0*/  LDC.64 R4, c[0x0][0x220] ;  /* 0x00008800ff047b82 */ /* 0x001e220000000a00 */
[----:B------:R-:W-:Y:S04]  /*03e0*/  LDS R23, [R20] ;  /* 0x0000000014177984 */ /* 0x000fe80000000800 */
[----:B------:R-:W-:Y:S04]  /*03f0*/  LDS R25, [R20+0x410] ;  /* 0x0004100014197984 */ /* 0x000fe80000000800 */
[----:B------:R-:W1:Y:S04]  /*0400*/  LDS R24, [R20+0x820] ;  /* 0x0008200014187984 */ /* 0x000e680000000800 */
[----:B------:R-:W-:Y:S01]  /*0410*/  LDS R26, [R20+0xc30] ;  /* 0x000c3000141a7984 */ /* 0x000fe20000000800 */
[----:B------:R-:W-:Y:S06]  /*0420*/  BAR.SYNC.DEFER_BLOCKING 0x0 ;  /* 0x0000000000007b1d */ /* 0x000fec0000010000 */
[----:B----4-:R-:W-:Y:S02]  /*0430*/  STS.128 [R22], R8 ;  /* 0x0000000816007388 */ /* 0x010fe40000000c00 */
[----:B------:R-:W-:Y:S06]  /*0440*/  BAR.SYNC.DEFER_BLOCKING 0x0 ;  /* 0x0000000000007b1d */ /* 0x000fec0000010000 */
[----:B------:R-:W2:Y:S04]  /*0450*/  LDS R27, [R20] ;  /* 0x00000000141b7984 */ /* 0x000ea80000000800 */
[----:B------:R-:W4:Y:S04]  /*0460*/  LDS R6, [R20+0x410] ;  /* 0x0004100014067984 */ /* 0x000f280000000800 */
[----:B------:R-:W-:Y:S04]  /*0470*/  LDS R28, [R20+0x820] ;  /* 0x00082000141c7984 */ /* 0x000fe80000000800 */
[----:B------:R-:W-:Y:S01]  /*0480*/  LDS R7, [R20+0xc30] ;  /* 0x000c300014077984 */ /* 0x000fe20000000800 */
[----:B------:R-:W-:Y:S06]  /*0490*/  BAR.SYNC.DEFER_BLOCKING 0x0 ;  /* 0x0000000000007b1d */ /* 0x000fec0000010000 */
[----:B-----5:R5:W-:Y:S02]  /*04a0*/  STS.128 [R22], R12 ;  /* 0x0000000c16007388 */ /* 0x020be40000000c00 */
[----:B------:R-:W-:Y:S01]  /*04b0*/  BAR.SYNC.DEFER_BLOCKING 0x0 ;  /* 0x0000000000007b1d */ /* 0x000fe20000010000 */
[----:B-----5:R-:W-:-:S04]  /*04c0*/  PRMT R13, R3, 0x6540, R2 ;  /* 0x00006540030d7816 */ /* 0x020fc80000000002 */
[----:B------:R-:W-:-:S04]  /*04d0*/  LEA.HI R29, R29, R13, RZ, 0x6 ;  /* 0x0000000d1d1d7211 */ /* 0x000fc800078f30ff */
[----:B------:R-:W-:Y:S01]  /*04e0*/  LOP3.LUT R8, R29, 0xffffffc0, RZ, 0xc0, !PT ;  /* 0xffffffc01d087812 */ /* 0x000fe200078ec0ff */
[----:B------:R-:W-:Y:S04]  /*04f0*/  LDS R10, [R20] ;  /* 0x00000000140a7984 */ /* 0x000fe80000000800 */
[----:B------:R-:W5:Y:S04]  /*0500*/  LDS R29, [R20+0x410] ;  /* 0x00041000141d7984 */ /* 0x000f680000000800 */
[----:B------:R-:W1:Y:S04]  /*0510*/  LDS R12, [R20+0x820] ;  /* 0x00082000140c7984 */ /* 0x000e680000000800 */
[----:B------:R-:W1:Y:S01]  /*0520*/  LDS R11, [R20+0xc30] ;  /* 0x000c3000140b7984 */ /* 0x000e620000000800 */
[----:B------:R-:W-:Y:S01]  /*0530*/  BAR.SYNC.DEFER_BLOCKING 0x0 ;  /* 0x0000000000007b1d */ /* 0x000fe20000010000 */
[C---:B------:R-:W-:Y:S01]  /*0540*/  ISETP.GE.AND P0, PT, R13.reuse, 0x100, PT ;  /* 0x000001000d00780c */ /* 0x040fe20003f06270 */
[----:B------:R-:W-:Y:S01]  /*0550*/  IMAD.IADD R13, R13, 0x1, -R8 ;  /* 0x000000010d0d7824 */ /* 0x000fe200078e0a08 */
[----:B------:R-:W-:-:S03]  /*0560*/  CS2R R14, SRZ ;  /* 0x00000000000e7805 */ /* 0x000fc6000001ff00 */
[----:B---3--:R3:W-:Y:S02]  /*0570*/  STS.128 [R22], R16 ;  /* 0x0000001016007388 */ /* 0x0087e40000000c00 */
[----:B------:R-:W-:Y:S01]  /*0580*/  BAR.SYNC.DEFER_BLOCKING 0x0 ;  /* 0x0000000000007b1d */ /* 0x000fe20000010000 */
[----:B0-----:R-:W-:-:S07]  /*0590*/  IMAD.WIDE R8, R13, 0x4, R4 ;  /* 0x000000040d087825 */ /* 0x001fce00078e0204 */
[----:B------:R-:W0:Y:S01]  /*05a0*/  LDC.64 R4, c[0x0][0x218] ;  /* 0x00008600ff047b82 */ /* 0x000e220000000a00 */
[----:B------:R0:W2:Y:S01]  /*05b0*/  @!P0 LDG.E.EL R14, desc[UR6][R8.64] ;  /* 0x00000006080e8981 */ /* 0x0000a2000c2e1900 */
[----:B---3--:R-:W-:-:S03]  /*05c0*/  IMAD.MOV.U32 R16, RZ, RZ, RZ ;  /* 0x000000ffff107224 */ /* 0x008fc600078e00ff */
[----:B------:R-:W3:Y:S01]  /*05d0*/  LDS R22, [R20] ;  /* 0x0000000014167984 */ /* 0x000ee20000000800 */
[----:B0-----:R-:W-:-:S03]  /*05e0*/  IMAD.WIDE R4, R13, 0x4, R4 ;  /* 0x000000040d047825 */ /* 0x001fc600078e0204 */
[----:B------:R-:W-:Y:S01]  /*05f0*/  LDS R18, [R20+0x820] ;  /* 0x0008200014127984 */ /* 0x000fe20000000800 */
[----:B------:R-:W0:Y:S03]  /*0600*/  LDC.64 R8, c[0x0][0x230] ;  /* 0x00008c00ff087b82 */ /* 0x000e260000000a00 */
[----:B------:R1:W3:Y:S04]  /*0610*/  @!P0 LDG.E.EL R15, desc[UR6][R4.64] ;  /* 0x00000006040f8981 */ /* 0x0002e8000c2e1900 */
[----:B------:R-:W-:Y:S01]  /*0620*/  LDS R17, [R20+0xc30] ;  /* 0x000c300014117984 */ /* 0x000fe20000000800 */
[----:B-1----:R-:W1:Y:S01]  /*0630*/  LDC.64 R4, c[0x0][0x228] ;  /* 0x00008a00ff047b82 */ /* 0x002e620000000a00 */
[----:B0-----:R-:W-:-:S04]  /*0640*/  IMAD.WIDE R8, R13, 0x4, R8 ;  /* 0x000000040d087825 */ /* 0x001fc800078e0208 */
[----:B-1----:R-:W-:-:S04]  /*0650*/  IMAD.WIDE R4, R13, 0x4, R4 ;  /* 0x000000040d047825 */ /* 0x002fc800078e0204 */
[----:B------:R-:W-:Y:S01]  /*0660*/  IMAD.MOV.U32 R13, RZ, RZ, RZ ;  /* 0x000000ffff0d7224 */ /* 0x000fe200078e00ff */
[----:B------:R0:W5:Y:S05]  /*0670*/  @!P0 LDG.E.EL R16, desc[UR6][R4.64] ;  /* 0x0000000604108981 */ /* 0x00016a000c2e1900 */
[----:B------:R1:W5:Y:S01]  /*0680*/  @!P0 LDG.E.EL R13, desc[UR6][R8.64] ;  /* 0x00000006080d8981 */ /* 0x000362000c2e1900 */
[----:B0-----:R-:W0:Y:S01]  /*0690*/  S2R R4, SR_TID.X ;  /* 0x0000000000047919 */ /* 0x001e220000002100 */
[----:B------:R-:W4:Y:S01]  /*06a0*/  S2UR UR4, SR_CgaCtaId ;  /* 0x00000000000479c3 */ /* 0x000f220000008800 */
[----:B-1----:R-:W-:Y:S01]  /*06b0*/  IMAD.MOV.U32 R8, RZ, RZ, 0x3e800000 ;  /* 0x3e800000ff087424 */ /* 0x002fe200078e00ff */
[----:B------:R-:W-:-:S02]  /*06c0*/  UMOV UR5, 0x400 ;  /* 0x0000040000057882 */ /* 0x000fc40000000000 */
[----:B----4-:R-:W-:Y:S01]  /*06d0*/  UPRMT UR4, UR4, 0x654, UR5 ;  /* 0x0000065404047896 */ /* 0x010fe20008000005 */
[----:B0-----:R-:W-:-:S05]  /*06e0*/  IMAD.SHL.U32 R9, R4, 0x10, RZ ;  /* 0x0000001004097824 */ /* 0x001fca00078e00ff */
[----:B------:R-:W-:Y:S02]  /*06f0*/  LOP3.LUT R9, R9, 0xff0, RZ, 0xc0, !PT ;  /* 0x00000ff009097812 */ /* 0x000fe400078ec0ff */
[----:B------:R-:W-:-:S04]  /*0700*/  SHF.R.U32.HI R3, RZ, 0x2, R3 ;  /* 0x00000002ff037819 */ /* 0x000fc80000011603 */
[----:B------:R-:W-:Y:S02]  /*0710*/  SGXT.U32 R3, R3, 0x6 ;  /* 0x000000060303781a */ /* 0x000fe40000000000 */
[----:B------:R-:W-:Y:S01]  /*0720*/  LOP3.LUT R0, R0, 0xc, R21, 0xf8, !PT ;  /* 0x0000000c00007812 */ /* 0x000fe200078ef815 */
[----:B--2---:R-:W-:Y:S02]  /*0730*/  FADD R19, R14, 9.9999997473787516356e-06 ;  /* 0x3727c5ac0e137421 */ /* 0x004fe40000000000 */
[----:B------:R0:W1:Y:S04]  /*0740*/  LDS R14, [R20+0x410] ;  /* 0x00041000140e7984 */ /* 0x0000680000000800 */
[----:B------:R-:W2:Y:S02]  /*0750*/  MUFU.SQRT R19, R19 ;  /* 0x0000001300137308 */ /* 0x000ea40000002000 */
[----:B--2---:R-:W-:-:S02]  /*0760*/  FSETP.GT.AND P0, PT, R19, 8.50705917302346158658e+37, PT ;  /* 0x7e8000001300780b */ /* 0x004fc40003f04000 */
[----:B------:R-:W-:-:S11]  /*0770*/  FSETP.GEU.AND P1, PT, R19, 1.175494350822287508e-38, PT ;  /* 0x008000001300780b */ /* 0x000fd60003f2e000 */
[----:B------:R-:W-:-:S04]  /*0780*/  @P0 FMUL R19, R19, 0.25 ;  /* 0x3e80000013130820 */ /* 0x000fc80000400000 */
[----:B------:R-:W-:-:S04]  /*0790*/  @!P1 FMUL R19, R19, 16777216 ;  /* 0x4b80000013139820 */ /* 0x000fc80000400000 */
[----:B------:R-:W2:Y:S01]  /*07a0*/  MUFU.RCP R5, R19 ;  /* 0x0000001300057308 */ /* 0x000ea20000001000 */
[----:B------:R-:W-:Y:S01]  /*07b0*/  FSEL R8, R8, 1, P0 ;  /* 0x3f80000008087808 */ /* 0x000fe20000000000 */
[----:B---3--:R-:W-:-:S04]  /*07c0*/  FADD R24, R24, -R15 ;  /* 0x8000000f18187221 */ /* 0x008fc80000000000 */
[----:B------:R-:W-:Y:S01]  /*07d0*/  @!P1 FMUL R8, R8, 16777216 ;  /* 0x4b80000008089820 */ /* 0x000fe20000400000 */
[--C-:B------:R-:W-:Y:S01]  /*07e0*/  FADD R27, R27, -R15.reuse ;  /* 0x8000000f1b1b7221 */ /* 0x100fe20000000000 */
[--C-:B------:R-:W-:Y:S01]  /*07f0*/  FADD R6, R6, -R15.reuse ;  /* 0x8000000f06067221 */ /* 0x100fe20000000000 */
[--C-:B0-----:R-:W-:Y:S01]  /*0800*/  FADD R20, R25, -R15.reuse ;  /* 0x8000000f19147221 */ /* 0x101fe20000000000 */
[----:B--2---:R-:W-:Y:S01]  /*0810*/  FMUL R5, R5, R8 ;  /* 0x0000000805057220 */ /* 0x004fe20000400000 */
[--C-:B------:R-:W-:Y:S01]  /*0820*/  FADD R26, R26, -R15.reuse ;  /* 0x8000000f1a1a7221 */ /* 0x100fe20000000000 */
[--C-:B-----5:R-:W-:Y:S02]  /*0830*/  FADD R29, R29, -R15.reuse ;  /* 0x8000000f1d1d7221 */ /* 0x120fe40000000000 */
[C---:B------:R-:W-:Y:S01]  /*0840*/  FMUL R24, R5.reuse, R24 ;  /* 0x0000001805187220 */ /* 0x040fe20000400000 */
[C---:B------:R-:W-:Y:S01]  /*0850*/  FMUL R6, R5.reuse, R6 ;  /* 0x0000000605067220 */ /* 0x040fe20000400000 */
[----:B------:R-:W-:Y:S01]  /*0860*/  FMUL R27, R5, R27 ;  /* 0x0000001b051b7220 */ /* 0x000fe20000400000 */
[----:B------:R-:W-:Y:S01]  /*0870*/  FADD R12, R12, -R15 ;  /* 0x8000000f0c0c7221 */ /* 0x000fe20000000000 */
[----:B------:R-:W-:Y:S01]  /*0880*/  FFMA R24, R24, R16, R13 ;  /* 0x0000001018187223 */ /* 0x000fe2000000000d */
[--C-:B------:R-:W-:Y:S01]  /*0890*/  FADD R8, R23, -R15.reuse ;  /* 0x8000000f17087221 */ /* 0x100fe20000000000 */
[--C-:B------:R-:W-:Y:S01]  /*08a0*/  FADD R28, R28, -R15.reuse ;  /* 0x8000000f1c1c7221 */ /* 0x100fe20000000000 */
[--C-:B------:R-:W-:Y:S01]  /*08b0*/  FADD R7, R7, -R15.reuse ;  /* 0x8000000f07077221 */ /* 0x100fe20000000000 */
[--C-:B------:R-:W-:Y:S01]  /*08c0*/  FADD R10, R10, -R15.reuse ;  /* 0x8000000f0a0a7221 */ /* 0x100fe20000000000 */
[--C-:B------:R-:W-:Y:S01]  /*08d0*/  FADD R11, R11, -R15.reuse ;  /* 0x8000000f0b0b7221 */ /* 0x100fe20000000000 */
[--C-:B------:R-:W-:Y:S01]  /*08e0*/  FADD R22, R22, -R15.reuse ;  /* 0x8000000f16167221 */ /* 0x100fe20000000000 */
[--C-:B-1----:R-:W-:Y:S01]  /*08f0*/  FADD R14, R14, -R15.reuse ;  /* 0x8000000f0e0e7221 */ /* 0x102fe20000000000 */
[--C-:B------:R-:W-:Y:S01]  /*0900*/  FADD R18, R18, -R15.reuse ;  /* 0x8000000f12127221 */ /* 0x100fe20000000000 */
[----:B------:R-:W-:Y:S01]  /*0910*/  FADD R17, R17, -R15 ;  /* 0x8000000f11117221 */ /* 0x000fe20000000000 */
[----:B------:R-:W-:Y:S01]  /*0920*/  FMUL R20, R5, R20 ;  /* 0x0000001405147220 */ /* 0x000fe20000400000 */
[-CC-:B------:R-:W-:Y:S01]  /*0930*/  FFMA R27, R27, R16.reuse, R13.reuse ;  /* 0x000000101b1b7223 */ /* 0x180fe2000000000d */
[--C-:B------:R-:W-:Y:S01]  /*0940*/  FFMA R6, R6, R16, R13.reuse ;  /* 0x0000001006067223 */ /* 0x100fe2000000000d */
[C---:B------:R-:W-:Y:S01]  /*0950*/  FMUL R12, R5.reuse, R12 ;  /* 0x0000000c050c7220 */ /* 0x040fe20000400000 */
[C---:B------:R-:W-:Y:S01]  /*0960*/  FMUL R29, R5.reuse, R29 ;  /* 0x0000001d051d7220 */ /* 0x040fe20000400000 */
[----:B------:R-:W-:Y:S01]  /*0970*/  FMUL R26, R5, R26 ;  /* 0x0000001a051a7220 */ /* 0x000fe20000400000 */
[----:B------:R-:W-:Y:S01]  /*0980*/  LEA.HI R15, R9, UR4, RZ, 0x1e ;  /* 0x00000004090f7c11 */ /* 0x000fe2000f8ff0ff */
[C---:B------:R-:W-:Y:S01]  /*0990*/  FMUL R11, R5.reuse, R11 ;  /* 0x0000000b050b7220 */ /* 0x040fe20000400000 */
[C---:B------:R-:W-:Y:S01]  /*09a0*/  FMUL R10, R5.reuse, R10 ;  /* 0x0000000a050a7220 */ /* 0x040fe20000400000 */
[C---:B------:R-:W-:Y:S01]  /*09b0*/  FMUL R7, R5.reuse, R7 ;  /* 0x0000000705077220 */ /* 0x040fe20000400000 */
[C---:B------:R-:W-:Y:S01]  /*09c0*/  FMUL R28, R5.reuse, R28 ;  /* 0x0000001c051c7220 */ /* 0x040fe20000400000 */
[C---:B------:R-:W-:Y:S01]  /*09d0*/  FMUL R8, R5.reuse, R8 ;  /* 0x0000000805087220 */ /* 0x040fe20000400000 */
[C---:B------:R-:W-:Y:S01]  /*09e0*/  FMUL R22, R5.reuse, R22 ;  /* 0x0000001605167220 */ /* 0x040fe20000400000 */
[C---:B------:R-:W-:Y:S01]  /*09f0*/  FMUL R14, R5.reuse, R14 ;  /* 0x0000000e050e7220 */ /* 0x040fe20000400000 */
[C---:B------:R-:W-:Y:S01]  /*0a00*/  FMUL R18, R5.reuse, R18 ;  /* 0x0000001205127220 */ /* 0x040fe20000400000 */
[----:B------:R-:W-:Y:S01]  /*0a10*/  FMUL R17, R5, R17 ;  /* 0x0000001105117220 */ /* 0x000fe20000400000 */
[-CC-:B------:R-:W-:Y:S01]  /*0a20*/  FFMA R20, R20, R16.reuse, R13.reuse ;  /* 0x0000001014147223 */ /* 0x180fe2000000000d */
[----:B------:R-:W-:Y:S01]  /*0a30*/  FSETP.GEU.AND P3, PT, R24, RZ, PT ;  /* 0x000000ff1800720b */ /* 0x000fe20003f6e000 */
[-CC-:B------:R-:W-:Y:S01]  /*0a40*/  FFMA R26, R26, R16.reuse, R13.reuse ;  /* 0x000000101a1a7223 */ /* 0x180fe2000000000d */
[-CC-:B------:R-:W-:Y:S01]  /*0a50*/  FFMA R29, R29, R16.reuse, R13.reuse ;  /* 0x000000101d1d7223 */ /* 0x180fe2000000000d */
[----:B------:R-:W-:Y:S01]  /*0a60*/  FFMA R12, R12, R16, R13 ;  /* 0x000000100c0c7223 */ /* 0x000fe2000000000d */
[----:B------:R-:W-:-:S02]  /*0a70*/  FSETP.GEU.AND P1, PT, R27, RZ, PT ;  /* 0x000000ff1b00720b */ /* 0x000fc40003f2e000 */
[----:B------:R-:W-:Y:S01]  /*0a80*/  FSETP.GEU.AND P0, PT, R6, RZ, PT ;  /* 0x000000ff0600720b */ /* 0x000fe20003f0e000 */
[----:B------:R-:W-:Y:S02]  /*0a90*/  IMAD R15, R9, 0x4, R15 ;  /* 0x00000004090f7824 */ /* 0x000fe400078e020f */
[-CC-:B------:R-:W-:Y:S01]  /*0aa0*/  FFMA R8, R8, R16.reuse, R13.reuse ;  /* 0x0000001008087223 */ /* 0x180fe2000000000d */
[-CC-:B------:R-:W-:Y:S01]  /*0ab0*/  FFMA R28, R28, R16.reuse, R13.reuse ;  /* 0x000000101c1c7223 */ /* 0x180fe2000000000d */
[-CC-:B------:R-:W-:Y:S01]  /*0ac0*/  FFMA R7, R7, R16.reuse, R13.reuse ;  /* 0x0000001007077223 */ /* 0x180fe2000000000d */
[-CC-:B------:R-:W-:Y:S01]  /*0ad0*/  FFMA R10, R10, R16.reuse, R13.reuse ;  /* 0x000000100a0a7223 */ /* 0x180fe2000000000d */
[-CC-:B------:R-:W-:Y:S01]  /*0ae0*/  FFMA R11, R11, R16.reuse, R13.reuse ;  /* 0x000000100b0b7223 */ /* 0x180fe2000000000d */
[-CC-:B------:R-:W-:Y:S01]  /*0af0*/  FFMA R22, R22, R16.reuse, R13.reuse ;  /* 0x0000001016167223 */ /* 0x180fe2000000000d */
[-CC-:B------:R-:W-:Y:S01]  /*0b00*/  FFMA R14, R14, R16.reuse, R13.reuse ;  /* 0x000000100e0e7223 */ /* 0x180fe2000000000d */
[-CC-:B------:R-:W-:Y:S01]  /*0b10*/  FFMA R18, R18, R16.reuse, R13.reuse ;  /* 0x0000001012127223 */ /* 0x180fe2000000000d */
[----:B------:R-:W-:Y:S01]  /*0b20*/  FFMA R17, R17, R16, R13 ;  /* 0x0000001011117223 */ /* 0x000fe2000000000d */
[----:B------:R-:W-:Y:S01]  /*0b30*/  FSEL R24, R24, RZ, P3 ;  /* 0x000000ff18187208 */ /* 0x000fe20001800000 */
[----:B------:R-:W-:Y:S01]  /*0b40*/  BAR.SYNC.DEFER_BLOCKING 0x0 ;  /* 0x0000000000007b1d */ /* 0x000fe20000010000 */
[----:B------:R-:W-:-:S02]  /*0b50*/  FSETP.GEU.AND P4, PT, R20, RZ, PT ;  /* 0x000000ff1400720b */ /* 0x000fc40003f8e000 */
[----:B------:R-:W-:Y:S02]  /*0b60*/  FSEL R16, R27, RZ, P1 ;  /* 0x000000ff1b107208 */ /* 0x000fe40000800000 */
[----:B------:R-:W-:Y:S02]  /*0b70*/  FSEL R6, R6, RZ, P0 ;  /* 0x000000ff06067208 */ /* 0x000fe40000000000 */
[----:B------:R-:W-:Y:S02]  /*0b80*/  FSETP.GEU.AND P2, PT, R26, RZ, PT ;  /* 0x000000ff1a00720b */ /* 0x000fe40003f4e000 */
[----:B------:R-:W-:Y:S02]  /*0b90*/  FSETP.GEU.AND P1, PT, R29, RZ, PT ;  /* 0x000000ff1d00720b */ /* 0x000fe40003f2e000 */
[----:B------:R-:W-:Y:S02]  /*0ba0*/  FSETP.GEU.AND P0, PT, R12, RZ, PT ;  /* 0x000000ff0c00720b */ /* 0x000fe40003f0e000 */
[----:B------:R-:W-:-:S02]  /*0bb0*/  FSEL R20, R20, RZ, P4 ;  /* 0x000000ff14147208 */ /* 0x000fc40002000000 */
[----:B------:R-:W-:Y:S02]  /*0bc0*/  FSEL R26, R26, RZ, P2 ;  /* 0x000000ff1a1a7208 */ /* 0x000fe40001000000 */
[----:B------:R-:W-:Y:S02]  /*0bd0*/  FSEL R12, R12, RZ, P0 ;  /* 0x000000ff0c0c7208 */ /* 0x000fe40000000000 */
[----:B------:R-:W-:Y:S02]  /*0be0*/  FSETP.GEU.AND P3, PT, R7, RZ, PT ;  /* 0x000000ff0700720b */ /* 0x000fe40003f6e000 */
[----:B------:R-:W-:Y:S01]  /*0bf0*/  FSETP.GEU.AND P2, PT, R10, RZ, PT ;  /* 0x000000ff0a00720b */ /* 0x000fe20003f4e000 */
[----:B------:R0:W-:Y:S01]  /*0c00*/  STS [R15+0x8], R24 ;  /* 0x000008180f007388 */ /* 0x0001e20000000800 */
[----:B------:R-:W-:Y:S02]  /*0c10*/  FSETP.GEU.AND P0, PT, R18, RZ, PT ;  /* 0x000000ff1200720b */ /* 0x000fe40003f0e000 */
[----:B------:R-:W-:Y:S01]  /*0c20*/  FSEL R10, R10, RZ, P2 ;  /* 0x000000ff0a0a7208 */ /* 0x000fe20001000000 */
[----:B------:R1:W-:Y:S01]  /*0c30*/  STS [R15+0x4], R20 ;  /* 0x000004140f007388 */ /* 0x0003e20000000800 */
[----:B0-----:R-:W-:-:S02]  /*0c40*/  FSEL R24, R29, RZ, P1 ;  /* 0x000000ff1d187208 */ /* 0x001fc40000800000 */
[C---:B------:R-:W-:Y:S01]  /*0c50*/  FSETP.GEU.AND P1, PT, R14.reuse, RZ, PT ;  /* 0x000000ff0e00720b */ /* 0x040fe20003f2e000 */
[----:B------:R0:W-:Y:S01]  /*0c60*/  STS [R15+0x10], R16 ;  /* 0x000010100f007388 */ /* 0x0001e20000000800 */
[----:B-1----:R-:W-:Y:S02]  /*0c70*/  FSEL R20, R7, RZ, P3 ;  /* 0x000000ff07147208 */ /* 0x002fe40001800000 */
[----:B------:R-:W-:Y:S02]  /*0c80*/  FSEL R14, R14, RZ, P1 ;  /* 0x000000ff0e0e7208 */ /* 0x000fe40000800000 */
[----:B------:R-:W-:Y:S02]  /*0c90*/  FSETP.GEU.AND P4, PT, R28, RZ, PT ;  /* 0x000000ff1c00720b */ /* 0x000fe40003f8e000 */
[----:B------:R-:W-:Y:S02]  /*0ca0*/  FSETP.GEU.AND P3, PT, R11, RZ, PT ;  /* 0x000000ff0b00720b */ /* 0x000fe40003f6e000 */
[----:B------:R-:W-:-:S02]  /*0cb0*/  FSETP.GEU.AND P2, PT, R22, RZ, PT ;  /* 0x000000ff1600720b */ /* 0x000fc40003f4e000 */
[----:B0-----:R-:W-:Y:S02]  /*0cc0*/  FSEL R16, R18, RZ, P0 ;  /* 0x000000ff12107208 */ /* 0x001fe40000000000 */
[----:B------:R-:W-:Y:S02]  /*0cd0*/  FSETP.GEU.AND P1, PT, R8, RZ, PT ;  /* 0x000000ff0800720b */ /* 0x000fe40003f2e000 */
[----:B------:R-:W-:Y:S01]  /*0ce0*/  FSETP.GEU.AND P0, PT, R17, RZ, PT ;  /* 0x000000ff1100720b */ /* 0x000fe20003f0e000 */
[----:B------:R0:W-:Y:S01]  /*0cf0*/  STS [R15+0x14], R6 ;  /* 0x000014060f007388 */ /* 0x0001e20000000800 */
[----:B------:R-:W-:Y:S01]  /*0d00*/  FSEL R28, R28, RZ, P4 ;  /* 0x000000ff1c1c7208 */ /* 0x000fe20002000000 */
[----:B------:R-:W-:Y:S01]  /*0d10*/  IMAD.SHL.U32 R5, R4, 0x4, RZ ;  /* 0x0000000404057824 */ /* 0x000fe200078e00ff */
[----:B------:R-:W-:Y:S01]  /*0d20*/  FSEL R22, R22, RZ, P2 ;  /* 0x000000ff16167208 */ /* 0x000fe20001000000 */
[----:B------:R1:W-:Y:S01]  /*0d30*/  STS [R15+0x28], R12 ;  /* 0x0000280c0f007388 */ /* 0x0003e20000000800 */
[----:B------:R-:W-:-:S02]  /*0d40*/  FSEL R8, R8, RZ, P1 ;  /* 0x000000ff08087208 */ /* 0x000fc40000800000 */
[----:B0-----:R-:W-:Y:S02]  /*0d50*/  FSEL R6, R11, RZ, P3 ;  /* 0x000000ff0b067208 */ /* 0x001fe40001800000 */
[----:B-1----:R-:W-:Y:S01]  /*0d60*/  FSEL R12, R17, RZ, P0 ;  /* 0x000000ff110c7208 */ /* 0x002fe20000000000 */
[----:B------:R-:W-:Y:S01]  /*0d70*/  STS [R15+0xc], R26 ;  /* 0x00000c1a0f007388 */ /* 0x000fe20000000800 */
[----:B------:R-:W-:-:S03]  /*0d80*/  LOP3.LUT R18, R5, 0x3fc, RZ, 0xc0, !PT ;  /* 0x000003fc05127812 */ /* 0x000fc600078ec0ff */
[----:B------:R-:W-:Y:S04]  /*0d90*/  STS [R15+0x18], R28 ;  /* 0x0000181c0f007388 */ /* 0x000fe80000000800 */
[----:B------:R-:W-:Y:S04]  /*0da0*/  STS [R15+0x1c], R20 ;  /* 0x00001c140f007388 */ /* 0x000fe80000000800 */
[----:B------:R-:W-:Y:S04]  /*0db0*/  STS [R15+0x20], R10 ;  /* 0x0000200a0f007388 */ /* 0x000fe80000000800 */
[----:B------:R-:W-:Y:S04]  /*0dc0*/  STS [R15+0x24], R24 ;  /* 0x000024180f007388 */ /* 0x000fe80000000800 */
[----:B------:R-:W-:Y:S04]  /*0dd0*/  STS [R15+0x2c], R6 ;  /* 0x00002c060f007388 */ /* 0x000fe80000000800 */
[----:B------:R0:W-:Y:S04]  /*0de0*/  STS [R15+0x38], R16 ;  /* 0x000038100f007388 */ /* 0x0001e80000000800 */
[----:B------:R-:W-:Y:S04]  /*0df0*/  STS [R15+0x34], R14 ;  /* 0x0000340e0f007388 */ /* 0x000fe80000000800 */
[----:B------:R1:W-:Y:S04]  /*0e00*/  STS [R15+0x30], R22 ;  /* 0x000030160f007388 */ /* 0x0003e80000000800 */
[----:B------:R-:W-:Y:S04]  /*0e10*/  STS [R15], R8 ;  /* 0x000000080f007388 */ /* 0x000fe80000000800 */
[----:B------:R-:W-:Y:S01]  /*0e20*/  STS [R15+0x3c], R12 ;  /* 0x00003c0c0f007388 */ /* 0x000fe20000000800 */
[C---:B------:R-:W-:Y:S01]  /*0e30*/  LOP3.LUT R5, R18.reuse, 0x400, RZ, 0xfc, !PT ;  /* 0x0000040012057812 */ /* 0x040fe200078efcff */
[----:B0-----:R-:W0:Y:S01]  /*0e40*/  LDC.64 R16, c[0x0][0x238] ;  /* 0x00008e00ff107b82 */ /* 0x001e220000000a00 */
[----:B------:R-:W-:-:S02]  /*0e50*/  LOP3.LUT R9, R18, 0x800, RZ, 0xfc, !PT ;  /* 0x0000080012097812 */ /* 0x000fc400078efcff */
[----:B------:R-:W-:Y:S02]  /*0e60*/  SHF.R.U32.HI R7, RZ, 0x2, R5 ;  /* 0x00000002ff077819 */ /* 0x000fe40000011605 */
[----:B------:R-:W-:Y:S02]  /*0e70*/  SHF.R.U32.HI R9, RZ, 0x2, R9 ;  /* 0x00000002ff097819 */ /* 0x000fe40000011609 */
[----:B------:R-:W-:Y:S02]  /*0e80*/  LOP3.LUT R4, R4, 0xfc, RZ, 0xc0, !PT ;  /* 0x000000fc04047812 */ /* 0x000fe400078ec0ff */
[----:B------:R-:W-:Y:S02]  /*0e90*/  LOP3.LUT R7, R7, 0x1fc, RZ, 0xc0, !PT ;  /* 0x000001fc07077812 */ /* 0x000fe400078ec0ff */
[----:B------:R-:W-:Y:S01]  /*0ea0*/  LOP3.LUT R9, R9, 0x2fc, RZ, 0xc0, !PT ;  /* 0x000002fc09097812 */ /* 0x000fe200078ec0ff */
[----:B------:R-:W-:Y:S02]  /*0eb0*/  VIADD R5, R4, UR4 ;  /* 0x0000000404057c36 */ /* 0x000fe40008000000 */
[----:B------:R-:W-:-:S02]  /*0ec0*/  VIADD R7, R7, UR4 ;  /* 0x0000000407077c36 */ /* 0x000fc40008000000 */
[----:B------:R-:W-:Y:S02]  /*0ed0*/  VIADD R9, R9, UR4 ;  /* 0x0000000409097c36 */ /* 0x000fe40008000000 */
[C---:B------:R-:W-:Y:S01]  /*0ee0*/  IMAD R19, R18.reuse, 0x4, R5 ;  /* 0x0000000412137824 */ /* 0x040fe200078e0205 */
[----:B------:R-:W-:Y:S01]  /*0ef0*/  BAR.SYNC.DEFER_BLOCKING 0x0 ;  /* 0x0000000000007b1d */ /* 0x000fe20000010000 */
[C---:B------:R-:W-:Y:S02]  /*0f00*/  IMAD R20, R18.reuse, 0x4, R7 ;  /* 0x0000000412147824 */ /* 0x040fe400078e0207 */
[----:B-1----:R-:W-:-:S03]  /*0f10*/  IMAD R22, R18, 0x4, R9 ;  /* 0x0000000412167824 */ /* 0x002fc600078e0209 */
[----:B------:R-:W-:Y:S04]  /*0f20*/  LDS R4, [R19] ;  /* 0x0000000013047984 */ /* 0x000fe80000000800 */
[----:B------:R-:W-:Y:S04]  /*0f30*/  LDS R5, [R19+0x4] ;  /* 0x0000040013057984 */ /* 0x000fe80000000800 */
[----:B------:R-:W-:Y:S04]  /*0f40*/  LDS R6, [R19+0x8] ;  /* 0x0000080013067984 */ /* 0x000fe80000000800 */
[----:B------:R1:W2:Y:S04]  /*0f50*/  LDS R7, [R19+0xc] ;  /* 0x00000c0013077984 */ /* 0x0002a80000000800 */
[----:B------:R-:W-:Y:S04]  /*0f60*/  LDS R8, [R20+0x1000] ;  /* 0x0010000014087984 */ /* 0x000fe80000000800 */
[----:B------:R-:W-:Y:S04]  /*0f70*/  LDS R9, [R20+0x1004] ;  /* 0x0010040014097984 */ /* 0x000fe80000000800 */
[----:B------:R-:W-:Y:S04]  /*0f80*/  LDS R10, [R20+0x1008] ;  /* 0x00100800140a7984 */ /* 0x000fe80000000800 */
[----:B------:R0:W3:Y:S04]  /*0f90*/  LDS R11, [R20+0x100c] ;  /* 0x00100c00140b7984 */ /* 0x0000e80000000800 */
[----:B------:R-:W-:Y:S04]  /*0fa0*/  LDS R12, [R22+0x2000] ;  /* 0x00200000160c7984 */ /* 0x000fe80000000800 */
[----:B------:R-:W-:Y:S04]  /*0fb0*/  LDS R13, [R22+0x2004] ;  /* 0x00200400160d7984 */ /* 0x000fe80000000800 */
[----:B------:R-:W-:Y:S04]  /*0fc0*/  LDS R14, [R22+0x2008] ;  /* 0x00200800160e7984 */ /* 0x000fe80000000800 */
[----:B------:R4:W5:Y:S01]  /*0fd0*/  LDS R15, [R22+0x200c] ;  /* 0x00200c00160f7984 */ /* 0x0009620000000800 */
[----:B-1----:R-:W-:-:S02]  /*0fe0*/  PRMT R19, R3, 0x6540, R2 ;  /* 0x0000654003137816 */ /* 0x002fc40000000002 */
[----:B------:R-:W-:Y:S02]  /*0ff0*/  ISETP.GE.AND P0, PT, R0, 0x400, PT ;  /* 0x000004000000780c */ /* 0x000fe40003f06270 */
[C---:B------:R-:W-:Y:S02]  /*1000*/  LOP3.LUT R23, R19.reuse, 0x40, RZ, 0xfc, !PT ;  /* 0x0000004013177812 */ /* 0x040fe400078efcff */
[C---:B------:R-:W-:Y:S02]  /*1010*/  LOP3.LUT R21, R19.reuse, 0x80, RZ, 0xfc, !PT ;  /* 0x0000008013157812 */ /* 0x040fe400078efcff */
[C---:B------:R-:W-:Y:S02]  /*1020*/  LOP3.LUT R3, R19.reuse, 0xc0, RZ, 0xfc, !PT ;  /* 0x000000c013037812 */ /* 0x040fe400078efcff */
[----:B------:R-:W-:Y:S02]  /*1030*/  ISETP.LT.AND P3, PT, R19, 0x100, !P0 ;  /* 0x000001001300780c */ /* 0x000fe40004761270 */
[----:B------:R-:W-:-:S02]  /*1040*/  LOP3.LUT R2, R18, 0xc00, RZ, 0xfc, !PT ;  /* 0x00000c0012027812 */ /* 0x000fc400078efcff */
[----:B------:R-:W-:Y:S02]  /*1050*/  ISETP.LT.AND P2, PT, R23, 0x100, !P0 ;  /* 0x000001001700780c */ /* 0x000fe40004741270 */
[----:B------:R-:W-:Y:S01]  /*1060*/  ISETP.LT.AND P1, PT, R21, 0x100, !P0 ;  /* 0x000001001500780c */ /* 0x000fe20004721270 */
[--C-:B------:R-:W-:Y:S01]  /*1070*/  IMAD R19, R19, 0x400, R0.reuse ;  /* 0x0000040013137824 */ /* 0x100fe200078e0200 */
[----:B------:R-:W-:Y:S01]  /*1080*/  ISETP.LT.AND P0, PT, R3, 0x100, !P0 ;  /* 0x000001000300780c */ /* 0x000fe20004701270 */
[----:B------:R-:W-:Y:S01]  /*1090*/  IMAD R23, R23, 0x400, R0 ;  /* 0x0000040017177824 */ /* 0x000fe200078e0200 */
[----:B------:R-:W-:Y:S01]  /*10a0*/  SHF.R.U32.HI R2, RZ, 0x2, R2 ;  /* 0x00000002ff027819 */ /* 0x000fe20000011602 */
[----:B------:R-:W-:Y:S02]  /*10b0*/  IMAD R25, R21, 0x400, R0 ;  /* 0x0000040015197824 */ /* 0x000fe400078e0200 */
[----:B0-----:R-:W-:Y:S01]  /*10c0*/  IMAD.WIDE R20, R19, 0x4, R16 ;  /* 0x0000000413147825 */ /* 0x001fe200078e0210 */
[----:B------:R-:W-:-:S03]  /*10d0*/  LOP3.LUT R2, R2, 0x3fc, RZ, 0xc0, !PT ;  /* 0x000003fc02027812 */ /* 0x000fc600078ec0ff */
[--C-:B----4-:R-:W-:Y:S01]  /*10e0*/  IMAD.WIDE R22, R23, 0x4, R16.reuse ;  /* 0x0000000417167825 */ /* 0x110fe200078e0210 */
[----:B--2---:R0:W-:Y:S03]  /*10f0*/  @P3 STG.E.128 desc[UR6][R20.64], R4 ;  /* 0x0000000414003986 */ /* 0x0041e6000c101d06 */
[----:B------:R-:W-:Y:S01]  /*1100*/  IMAD.WIDE R24, R25, 0x4, R16 ;  /* 0x0000000419187825 */ /* 0x000fe200078e0210 */
[----:B---3--:R0:W-:Y:S03]  /*1110*/  @P2 STG.E.128 desc[UR6][R22.64], R8 ;  /* 0x0000000816002986 */ /* 0x0081e6000c101d06 */
[----:B------:R-:W-:Y:S01]  /*1120*/  VIADD R19, R2, UR4 ;  /* 0x0000000402137c36 */ /* 0x000fe20008000000 */
[----:B-----5:R0:W-:Y:S03]  /*1130*/  @P1 STG.E.128 desc[UR6][R24.64], R12 ;  /* 0x0000000c18001986 */ /* 0x0201e6000c101d06 */
[----:B------:R-:W-:Y:S01]  /*1140*/  IMAD R19, R18, 0x4, R19 ;  /* 0x0000000412137824 */ /* 0x000fe200078e0213 */
[----:B0-----:R-:W-:Y:S06]  /*1150*/  @!P0 EXIT ;  /* 0x000000000000894d */ /* 0x001fec0003800000 */
[----:B0-----:R-:W-:Y:S01]  /*1160*/  LDS R4, [R19+0x3000] ;  /* 0x0030000013047984 */ /* 0x001fe20000000800 */
[----:B------:R-:W-:-:S03]  /*1170*/  IMAD R3, R3, 0x400, R0 ;  /* 0x0000040003037824 */ /* 0x000fc600078e0200 */
[----:B------:R-:W-:Y:S01]  /*1180*/  LDS R5, [R19+0x3004] ;  /* 0x0030040013057984 */ /* 0x000fe20000000800 */
[----:B------:R-:W-:-:S03]  /*1190*/  IMAD.WIDE R16, R3, 0x4, R16 ;  /* 0x0000000403107825 */ /* 0x000fc600078e0210 */
[----:B------:R-:W-:Y:S04]  /*11a0*/  LDS R6, [R19+0x3008] ;  /* 0x0030080013067984 */ /* 0x000fe80000000800 */
[----:B------:R-:W0:Y:S04]  /*11b0*/  LDS R7, [R19+0x300c] ;  /* 0x00300c0013077984 */ /* 0x000e280000000800 */
[----:B0-----:R-:W-:Y:S01]  /*11c0*/  STG.E.128 desc[UR6][R16.64], R4 ;  /* 0x0000000410007986 */ /* 0x001fe2000c101d06 */
[----:B------:R-:W-:Y:S05]  /*11d0*/  EXIT ;  /* 0x000000000000794d */ /* 0x000fea0003800000 */
.L_x_0:
[----:B------:R-:W-:-:S00]  /*11e0*/  BRA `(.L_x_0) ;  /* 0xfffffffc00fc7947 */ /* 0x000fc0000383ffff */
[----:B------:R-:W-:-:S00]  /*11f0*/  NOP ;  /* 0x0000000000007918 */ /* 0x000fc00000000000 */
        /* <DEDUP_REMOVED lines=8> */
.L_x_1:


//--------------------- .nv.global.init           --------------------------
	.section	.nv.global.init,"aw",@progbits
.nv.global.init:
	.type		_$_str,@object
	.size		_$_str,(_$_str_$_2 - _$_str)
_$_str:
        /*0000*/ 	.byte	0x5f, 0x5f, 0x43, 0x55, 0x44, 0x41, 0x5f, 0x46, 0x54, 0x5a, 0x00
	.type		_$_str_$_2,@object
	.size		_$_str_$_2,(.L_1 - _$_str_$_2)
_$_str_$_2:
        /*000b*/ 	.byte	0x5f, 0x5f, 0x43, 0x55, 0x44, 0x41, 0x5f, 0x50, 0x52, 0x45, 0x43, 0x5f, 0x53, 0x51, 0x52, 0x54
        /*001b*/ 	.byte	0x00
.L_1:


//--------------------- .nv.shared.triton_poi_fused__native_batch_norm_legit_no_training_relu_6 --------------------------
	.section	.nv.shared.triton_poi_fused__native_batch_norm_legit_no_training_relu_6,"aw",@nobits
	.sectionflags	@""
	.align	16
	.zero		1024


//--------------------- .nv.constant0.triton_poi_fused__native_batch_norm_legit_no_training_relu_6 --------------------------
	.section	.nv.constant0.triton_poi_fused__native_batch_norm_legit_no_training_relu_6,"a",@progbits
	.sectionflags	@""
	.align	4
.nv.constant0.triton_poi_fused__native_batch_norm_legit_no_training_relu_6:
	.zero		584
